//
// Generated by NVIDIA NVVM Compiler
//
// Compiler Build ID: CL-36424714
// Cuda compilation tools, release 13.0, V13.0.88
// Based on NVVM 20.0.0
//

.version 9.0
.target sm_100
.address_size 64

	// .globl	_Z16array_add_simplePfS_i

.visible .entry _Z16array_add_simplePfS_i(
	.param .u64 .ptr .align 1 _Z16array_add_simplePfS_i_param_0,
	.param .u64 .ptr .align 1 _Z16array_add_simplePfS_i_param_1,
	.param .u32 _Z16array_add_simplePfS_i_param_2
)
{
	.reg .pred 	%p<10>;
	.reg .b32 	%r<23>;
	.reg .b32 	%f<88>;
	.reg .b64 	%rd<28>;

	ld.param.u64 	%rd15, [_Z16array_add_simplePfS_i_param_0];
	ld.param.u64 	%rd16, [_Z16array_add_simplePfS_i_param_1];
	ld.param.u32 	%r16, [_Z16array_add_simplePfS_i_param_2];
	cvta.to.global.u64 	%rd1, %rd15;
	cvta.to.global.u64 	%rd2, %rd16;
	setp.lt.s32 	%p1, %r16, 1;
	@%p1 bra 	$L__BB0_13;
	and.b32  	%r1, %r16, 15;
	setp.lt.u32 	%p2, %r16, 16;
	mov.b32 	%r20, 0;
	@%p2 bra 	$L__BB0_4;
	and.b32  	%r20, %r16, 2147483632;
	neg.s32 	%r18, %r20;
	add.s64 	%rd25, %rd2, 32;
	add.s64 	%rd24, %rd1, 32;
$L__BB0_3:
	.pragma "nounroll";
	ld.global.f32 	%f1, [%rd25+-32];
	ld.global.f32 	%f2, [%rd24+-32];
	add.f32 	%f3, %f1, %f2;
	st.global.f32 	[%rd24+-32], %f3;
	ld.global.f32 	%f4, [%rd25+-28];
	ld.global.f32 	%f5, [%rd24+-28];
	add.f32 	%f6, %f4, %f5;
	st.global.f32 	[%rd24+-28], %f6;
	ld.global.f32 	%f7, [%rd25+-24];
	ld.global.f32 	%f8, [%rd24+-24];
	add.f32 	%f9, %f7, %f8;
	st.global.f32 	[%rd24+-24], %f9;
	ld.global.f32 	%f10, [%rd25+-20];
	ld.global.f32 	%f11, [%rd24+-20];
	add.f32 	%f12, %f10, %f11;
	st.global.f32 	[%rd24+-20], %f12;
	ld.global.f32 	%f13, [%rd25+-16];
	ld.global.f32 	%f14, [%rd24+-16];
	add.f32 	%f15, %f13, %f14;
	st.global.f32 	[%rd24+-16], %f15;
	ld.global.f32 	%f16, [%rd25+-12];
	ld.global.f32 	%f17, [%rd24+-12];
	add.f32 	%f18, %f16, %f17;
	st.global.f32 	[%rd24+-12], %f18;
	ld.global.f32 	%f19, [%rd25+-8];
	ld.global.f32 	%f20, [%rd24+-8];
	add.f32 	%f21, %f19, %f20;
	st.global.f32 	[%rd24+-8], %f21;
	ld.global.f32 	%f22, [%rd25+-4];
	ld.global.f32 	%f23, [%rd24+-4];
	add.f32 	%f24, %f22, %f23;
	st.global.f32 	[%rd24+-4], %f24;
	ld.global.f32 	%f25, [%rd25];
	ld.global.f32 	%f26, [%rd24];
	add.f32 	%f27, %f25, %f26;
	st.global.f32 	[%rd24], %f27;
	ld.global.f32 	%f28, [%rd25+4];
	ld.global.f32 	%f29, [%rd24+4];
	add.f32 	%f30, %f28, %f29;
	st.global.f32 	[%rd24+4], %f30;
	ld.global.f32 	%f31, [%rd25+8];
	ld.global.f32 	%f32, [%rd24+8];
	add.f32 	%f33, %f31, %f32;
	st.global.f32 	[%rd24+8], %f33;
	ld.global.f32 	%f34, [%rd25+12];
	ld.global.f32 	%f35, [%rd24+12];
	add.f32 	%f36, %f34, %f35;
	st.global.f32 	[%rd24+12], %f36;
	ld.global.f32 	%f37, [%rd25+16];
	ld.global.f32 	%f38, [%rd24+16];
	add.f32 	%f39, %f37, %f38;
	st.global.f32 	[%rd24+16], %f39;
	ld.global.f32 	%f40, [%rd25+20];
	ld.global.f32 	%f41, [%rd24+20];
	add.f32 	%f42, %f40, %f41;
	st.global.f32 	[%rd24+20], %f42;
	ld.global.f32 	%f43, [%rd25+24];
	ld.global.f32 	%f44, [%rd24+24];
	add.f32 	%f45, %f43, %f44;
	st.global.f32 	[%rd24+24], %f45;
	ld.global.f32 	%f46, [%rd25+28];
	ld.global.f32 	%f47, [%rd24+28];
	add.f32 	%f48, %f46, %f47;
	st.global.f32 	[%rd24+28], %f48;
	add.s32 	%r18, %r18, 16;
	add.s64 	%rd25, %rd25, 64;
	add.s64 	%rd24, %rd24, 64;
	setp.ne.s32 	%p3, %r18, 0;
	@%p3 bra 	$L__BB0_3;
$L__BB0_4:
	setp.eq.s32 	%p4, %r1, 0;
	@%p4 bra 	$L__BB0_13;
	and.b32  	%r7, %r16, 7;
	setp.lt.u32 	%p5, %r1, 8;
	@%p5 bra 	$L__BB0_7;
	mul.wide.u32 	%rd17, %r20, 4;
	add.s64 	%rd18, %rd2, %rd17;
	ld.global.f32 	%f49, [%rd18];
	add.s64 	%rd19, %rd1, %rd17;
	ld.global.f32 	%f50, [%rd19];
	add.f32 	%f51, %f49, %f50;
	st.global.f32 	[%rd19], %f51;
	ld.global.f32 	%f52, [%rd18+4];
	ld.global.f32 	%f53, [%rd19+4];
	add.f32 	%f54, %f52, %f53;
	st.global.f32 	[%rd19+4], %f54;
	ld.global.f32 	%f55, [%rd18+8];
	ld.global.f32 	%f56, [%rd19+8];
	add.f32 	%f57, %f55, %f56;
	st.global.f32 	[%rd19+8], %f57;
	ld.global.f32 	%f58, [%rd18+12];
	ld.global.f32 	%f59, [%rd19+12];
	add.f32 	%f60, %f58, %f59;
	st.global.f32 	[%rd19+12], %f60;
	ld.global.f32 	%f61, [%rd18+16];
	ld.global.f32 	%f62, [%rd19+16];
	add.f32 	%f63, %f61, %f62;
	st.global.f32 	[%rd19+16], %f63;
	ld.global.f32 	%f64, [%rd18+20];
	ld.global.f32 	%f65, [%rd19+20];
	add.f32 	%f66, %f64, %f65;
	st.global.f32 	[%rd19+20], %f66;
	ld.global.f32 	%f67, [%rd18+24];
	ld.global.f32 	%f68, [%rd19+24];
	add.f32 	%f69, %f67, %f68;
	st.global.f32 	[%rd19+24], %f69;
	ld.global.f32 	%f70, [%rd18+28];
	ld.global.f32 	%f71, [%rd19+28];
	add.f32 	%f72, %f70, %f71;
	st.global.f32 	[%rd19+28], %f72;
	add.s32 	%r20, %r20, 8;
$L__BB0_7:
	setp.eq.s32 	%p6, %r7, 0;
	@%p6 bra 	$L__BB0_13;
	and.b32  	%r10, %r16, 3;
	setp.lt.u32 	%p7, %r7, 4;
	@%p7 bra 	$L__BB0_10;
	mul.wide.u32 	%rd20, %r20, 4;
	add.s64 	%rd21, %rd2, %rd20;
	ld.global.f32 	%f73, [%rd21];
	add.s64 	%rd22, %rd1, %rd20;
	ld.global.f32 	%f74, [%rd22];
	add.f32 	%f75, %f73, %f74;
	st.global.f32 	[%rd22], %f75;
	ld.global.f32 	%f76, [%rd21+4];
	ld.global.f32 	%f77, [%rd22+4];
	add.f32 	%f78, %f76, %f77;
	st.global.f32 	[%rd22+4], %f78;
	ld.global.f32 	%f79, [%rd21+8];
	ld.global.f32 	%f80, [%rd22+8];
	add.f32 	%f81, %f79, %f80;
	st.global.f32 	[%rd22+8], %f81;
	ld.global.f32 	%f82, [%rd21+12];
	ld.global.f32 	%f83, [%rd22+12];
	add.f32 	%f84, %f82, %f83;
	st.global.f32 	[%rd22+12], %f84;
	add.s32 	%r20, %r20, 4;
$L__BB0_10:
	setp.eq.s32 	%p8, %r10, 0;
	@%p8 bra 	$L__BB0_13;
	mul.wide.u32 	%rd23, %r20, 4;
	add.s64 	%rd27, %rd1, %rd23;
	add.s64 	%rd26, %rd2, %rd23;
	neg.s32 	%r22, %r10;
$L__BB0_12:
	.pragma "nounroll";
	ld.global.f32 	%f85, [%rd26];
	ld.global.f32 	%f86, [%rd27];
	add.f32 	%f87, %f85, %f86;
	st.global.f32 	[%rd27], %f87;
	add.s64 	%rd27, %rd27, 4;
	add.s64 	%rd26, %rd26, 4;
	add.s32 	%r22, %r22, 1;
	setp.ne.s32 	%p9, %r22, 0;
	@%p9 bra 	$L__BB0_12;
$L__BB0_13:
	ret;

}
	// .globl	_Z22array_add_threads_onlyPfS_i
.visible .entry _Z22array_add_threads_onlyPfS_i(
	.param .u64 .ptr .align 1 _Z22array_add_threads_onlyPfS_i_param_0,
	.param .u64 .ptr .align 1 _Z22array_add_threads_onlyPfS_i_param_1,
	.param .u32 _Z22array_add_threads_onlyPfS_i_param_2
)
{


	ret;

}
	// .globl	_Z24array_add_threads_blocksPfS_i
.visible .entry _Z24array_add_threads_blocksPfS_i(
	.param .u64 .ptr .align 1 _Z24array_add_threads_blocksPfS_i_param_0,
	.param .u64 .ptr .align 1 _Z24array_add_threads_blocksPfS_i_param_1,
	.param .u32 _Z24array_add_threads_blocksPfS_i_param_2
)
{


	ret;

}
	// .globl	_Z15array_add_timesPfS_ii
.visible .entry _Z15array_add_timesPfS_ii(
	.param .u64 .ptr .align 1 _Z15array_add_timesPfS_ii_param_0,
	.param .u64 .ptr .align 1 _Z15array_add_timesPfS_ii_param_1,
	.param .u32 _Z15array_add_timesPfS_ii_param_2,
	.param .u32 _Z15array_add_timesPfS_ii_param_3
)
{


	ret;

}


// ===== COMPILED SASS (sm_100) =====

	.target	sm_100

	.elftype	@"ET_EXEC"


//--------------------- .note.nv.tkinfo           --------------------------
	.section	.note.nv.tkinfo,"",@"SHT_NOTE"
	.sectionflags	@"SHF_NOTE_NV_TKINFO"
	.tkinfo
        /*0018*/ 	.word	0x00000002
        /*0030*/ 	.string	""
        /*0030*/ 	.string	"ptxas"
        /*0030*/ 	.string	"Cuda compilation tools, release 13.0, V13.0.88"
        /*0030*/ 	.string	"Build cuda_13.0.r13.0/compiler.36424714_0"
        /*0030*/ 	.string	"-arch sm_100 -m 64 "



//--------------------- .note.nv.cuinfo           --------------------------
	.section	.note.nv.cuinfo,"",@"SHT_NOTE"
	.sectionflags	@"SHF_NOTE_NV_CUINFO"
        /*0018*/ 	.short	0x0002
        /*001a*/ 	.short	0x0064
        /*001c*/ 	.short	0x0082
	.zero		2


//--------------------- .nv.info                  --------------------------
	.section	.nv.info,"",@"SHT_CUDA_INFO"
	.align	4


	//----- nvinfo : EIATTR_REGCOUNT
	.align		4
        /*0000*/ 	.byte	0x04, 0x2f
        /*0002*/ 	.short	(.L_1 - .L_0)
	.align		4
.L_0:
        /*0004*/ 	.word	index@(_Z16array_add_simplePfS_i)
        /*0008*/ 	.word	0x00000012


	//----- nvinfo : EIATTR_FRAME_SIZE
	.align		4
.L_1:
        /*000c*/ 	.byte	0x04, 0x11
        /*000e*/ 	.short	(.L_3 - .L_2)
	.align		4
.L_2:
        /*0010*/ 	.word	index@(_Z16array_add_simplePfS_i)
        /*0014*/ 	.word	0x00000000


	//----- nvinfo : EIATTR_REGCOUNT
	.align		4
.L_3:
        /*0018*/ 	.byte	0x04, 0x2f
        /*001a*/ 	.short	(.L_5 - .L_4)
	.align		4
.L_4:
        /*001c*/ 	.word	index@(_Z22array_add_threads_onlyPfS_i)
        /*0020*/ 	.word	0x00000004


	//----- nvinfo : EIATTR_FRAME_SIZE
	.align		4
.L_5:
        /*0024*/ 	.byte	0x04, 0x11
        /*0026*/ 	.short	(.L_7 - .L_6)
	.align		4
.L_6:
        /*0028*/ 	.word	index@(_Z22array_add_threads_onlyPfS_i)
        /*002c*/ 	.word	0x00000000


	//----- nvinfo : EIATTR_REGCOUNT
	.align		4
.L_7:
        /*0030*/ 	.byte	0x04, 0x2f
        /*0032*/ 	.short	(.L_9 - .L_8)
	.align		4
.L_8:
        /*0034*/ 	.word	index@(_Z24array_add_threads_blocksPfS_i)
        /*0038*/ 	.word	0x00000004


	//----- nvinfo : EIATTR_FRAME_SIZE
	.align		4
.L_9:
        /*003c*/ 	.byte	0x04, 0x11
        /*003e*/ 	.short	(.L_11 - .L_10)
	.align		4
.L_10:
        /*0040*/ 	.word	index@(_Z24array_add_threads_blocksPfS_i)
        /*0044*/ 	.word	0x00000000


	//----- nvinfo : EIATTR_REGCOUNT
	.align		4
.L_11:
        /*0048*/ 	.byte	0x04, 0x2f
        /*004a*/ 	.short	(.L_13 - .L_12)
	.align		4
.L_12:
        /*004c*/ 	.word	index@(_Z15array_add_timesPfS_ii)
        /*0050*/ 	.word	0x00000004


	//----- nvinfo : EIATTR_FRAME_SIZE
	.align		4
.L_13:
        /*0054*/ 	.byte	0x04, 0x11
        /*0056*/ 	.short	(.L_15 - .L_14)
	.align		4
.L_14:
        /*0058*/ 	.word	index@(_Z15array_add_timesPfS_ii)
        /*005c*/ 	.word	0x00000000


	//----- nvinfo : EIATTR_MIN_STACK_SIZE
	.align		4
.L_15:
        /*0060*/ 	.byte	0x04, 0x12
        /*0062*/ 	.short	(.L_17 - .L_16)
	.align		4
.L_16:
        /*0064*/ 	.word	index@(_Z15array_add_timesPfS_ii)
        /*0068*/ 	.word	0x00000000


	//----- nvinfo : EIATTR_MIN_STACK_SIZE
	.align		4
.L_17:
        /*006c*/ 	.byte	0x04, 0x12
        /*006e*/ 	.short	(.L_19 - .L_18)
	.align		4
.L_18:
        /*0070*/ 	.word	index@(_Z24array_add_threads_blocksPfS_i)
        /*0074*/ 	.word	0x00000000


	//----- nvinfo : EIATTR_MIN_STACK_SIZE
	.align		4
.L_19:
        /*0078*/ 	.byte	0x04, 0x12
        /*007a*/ 	.short	(.L_21 - .L_20)
	.align		4
.L_20:
        /*007c*/ 	.word	index@(_Z22array_add_threads_onlyPfS_i)
        /*0080*/ 	.word	0x00000000


	//----- nvinfo : EIATTR_MIN_STACK_SIZE
	.align		4
.L_21:
        /*0084*/ 	.byte	0x04, 0x12
        /*0086*/ 	.short	(.L_23 - .L_22)
	.align		4
.L_22:
        /*0088*/ 	.word	index@(_Z16array_add_simplePfS_i)
        /*008c*/ 	.word	0x00000000
.L_23:


//--------------------- .nv.compat                --------------------------
	.section	.nv.compat,"",@"SHT_CUDA_COMPAT_INFO"
	.align	4
        /*0000*/ 	.byte	0x02, 0x09, 0x00, 0x00, 0x02, 0x02, 0x01, 0x00, 0x02, 0x05, 0x05, 0x00, 0x03, 0x07, 0x01, 0x01
        /*0010*/ 	.byte	0x02, 0x03, 0x00, 0x00, 0x02, 0x06, 0x01, 0x00, 0x04, 0x0b, 0x08, 0x00, 0x09, 0x00, 0x00, 0x00
        /*0020*/ 	.byte	0x00, 0x00, 0x00, 0x00


//--------------------- .nv.info._Z15array_add_timesPfS_ii --------------------------
	.section	.nv.info._Z15array_add_timesPfS_ii,"",@"SHT_CUDA_INFO"
	.sectionflags	@""
	.align	4


	//----- nvinfo : EIATTR_CUDA_API_VERSION
	.align		4
        /*0000*/ 	.byte	0x04, 0x37
        /*0002*/ 	.short	(.L_25 - .L_24)
.L_24:
        /*0004*/ 	.word	0x00000082


	//----- nvinfo : EIATTR_KPARAM_INFO
	.align		4
.L_25:
        /*0008*/ 	.byte	0x04, 0x17
        /*000a*/ 	.short	(.L_27 - .L_26)
.L_26:
        /*000c*/ 	.word	0x00000000
        /*0010*/ 	.short	0x0003
        /*0012*/ 	.short	0x0014
        /*0014*/ 	.byte	0x00, 0xf0, 0x11, 0x00


	//----- nvinfo : EIATTR_KPARAM_INFO
	.align		4
.L_27:
        /*0018*/ 	.byte	0x04, 0x17
        /*001a*/ 	.short	(.L_29 - .L_28)
.L_28:
        /*001c*/ 	.word	0x00000000
        /*0020*/ 	.short	0x0002
        /*0022*/ 	.short	0x0010
        /*0024*/ 	.byte	0x00, 0xf0, 0x11, 0x00


	//----- nvinfo : EIATTR_KPARAM_INFO
	.align		4
.L_29:
        /*0028*/ 	.byte	0x04, 0x17
        /*002a*/ 	.short	(.L_31 - .L_30)
.L_30:
        /*002c*/ 	.word	0x00000000
        /*0030*/ 	.short	0x0001
        /*0032*/ 	.short	0x0008
        /*0034*/ 	.byte	0x00, 0xf5, 0x21, 0x00


	//----- nvinfo : EIATTR_KPARAM_INFO
	.align		4
.L_31:
        /*0038*/ 	.byte	0x04, 0x17
        /*003a*/ 	.short	(.L_33 - .L_32)
.L_32:
        /*003c*/ 	.word	0x00000000
        /*0040*/ 	.short	0x0000
        /*0042*/ 	.short	0x0000
        /*0044*/ 	.byte	0x00, 0xf5, 0x21, 0x00


	//----- nvinfo : EIATTR_SPARSE_MMA_MASK
	.align		4
.L_33:
        /*0048*/ 	.byte	0x03, 0x50
        /*004a*/ 	.short	0x0000


	//----- nvinfo : EIATTR_MAXREG_COUNT
	.align		4
        /*004c*/ 	.byte	0x03, 0x1b
        /*004e*/ 	.short	0x00ff


	//----- nvinfo : EIATTR_MERCURY_ISA_VERSION
	.align		4
        /*0050*/ 	.byte	0x03, 0x5f
        /*0052*/ 	.short	0x0101


	//----- nvinfo : EIATTR_VRC_CTA_INIT_COUNT
	.align		4
        /*0054*/ 	.byte	0x02, 0x4a
	.zero		1
	.zero		1


	//----- nvinfo : EIATTR_EXIT_INSTR_OFFSETS
	.align		4
        /*0058*/ 	.byte	0x04, 0x1c
        /*005a*/ 	.short	(.L_35 - .L_34)


	//   ....[0]....
.L_34:
        /*005c*/ 	.word	0x00000010


	//----- nvinfo : EIATTR_CBANK_PARAM_SIZE
	.align		4
.L_35:
        /*0060*/ 	.byte	0x03, 0x19
        /*0062*/ 	.short	0x0018


	//----- nvinfo : EIATTR_PARAM_CBANK
	.align		4
        /*0064*/ 	.byte	0x04, 0x0a
        /*0066*/ 	.short	(.L_37 - .L_36)
	.align		4
.L_36:
        /*0068*/ 	.word	index@(.nv.constant0._Z15array_add_timesPfS_ii)
        /*006c*/ 	.short	0x0380
        /*006e*/ 	.short	0x0018


	//----- nvinfo : EIATTR_SW_WAR
	.align		4
.L_37:
        /*0070*/ 	.byte	0x04, 0x36
        /*0072*/ 	.short	(.L_39 - .L_38)
.L_38:
        /*0074*/ 	.word	0x00000008
.L_39:


//--------------------- .nv.info._Z24array_add_threads_blocksPfS_i --------------------------
	.section	.nv.info._Z24array_add_threads_blocksPfS_i,"",@"SHT_CUDA_INFO"
	.sectionflags	@""
	.align	4


	//----- nvinfo : EIATTR_CUDA_API_VERSION
	.align		4
        /*0000*/ 	.byte	0x04, 0x37
        /*0002*/ 	.short	(.L_41 - .L_40)
.L_40:
        /*0004*/ 	.word	0x00000082


	//----- nvinfo : EIATTR_KPARAM_INFO
	.align		4
.L_41:
        /*0008*/ 	.byte	0x04, 0x17
        /*000a*/ 	.short	(.L_43 - .L_42)
.L_42:
        /*000c*/ 	.word	0x00000000
        /*0010*/ 	.short	0x0002
        /*0012*/ 	.short	0x0010
        /*0014*/ 	.byte	0x00, 0xf0, 0x11, 0x00


	//----- nvinfo : EIATTR_KPARAM_INFO
	.align		4
.L_43:
        /*0018*/ 	.byte	0x04, 0x17
        /*001a*/ 	.short	(.L_45 - .L_44)
.L_44:
        /*001c*/ 	.word	0x00000000
        /*0020*/ 	.short	0x0001
        /*0022*/ 	.short	0x0008
        /*0024*/ 	.byte	0x00, 0xf5, 0x21, 0x00


	//----- nvinfo : EIATTR_KPARAM_INFO
	.align		4
.L_45:
        /*0028*/ 	.byte	0x04, 0x17
        /*002a*/ 	.short	(.L_47 - .L_46)
.L_46:
        /*002c*/ 	.word	0x00000000
        /*0030*/ 	.short	0x0000
        /*0032*/ 	.short	0x0000
        /*0034*/ 	.byte	0x00, 0xf5, 0x21, 0x00


	//----- nvinfo : EIATTR_SPARSE_MMA_MASK
	.align		4
.L_47:
        /*0038*/ 	.byte	0x03, 0x50
        /*003a*/ 	.short	0x0000


	//----- nvinfo : EIATTR_MAXREG_COUNT
	.align		4
        /*003c*/ 	.byte	0x03, 0x1b
        /*003e*/ 	.short	0x00ff


	//----- nvinfo : EIATTR_MERCURY_ISA_VERSION
	.align		4
        /*0040*/ 	.byte	0x03, 0x5f
        /*0042*/ 	.short	0x0101


	//----- nvinfo : EIATTR_VRC_CTA_INIT_COUNT
	.align		4
        /*0044*/ 	.byte	0x02, 0x4a
	.zero		1
	.zero		1


	//----- nvinfo : EIATTR_EXIT_INSTR_OFFSETS
	.align		4
        /*0048*/ 	.byte	0x04, 0x1c
        /*004a*/ 	.short	(.L_49 - .L_48)


	//   ....[0]....
.L_48:
        /*004c*/ 	.word	0x00000010


	//----- nvinfo : EIATTR_CBANK_PARAM_SIZE
	.align		4
.L_49:
        /*0050*/ 	.byte	0x03, 0x19
        /*0052*/ 	.short	0x0014


	//----- nvinfo : EIATTR_PARAM_CBANK
	.align		4
        /*0054*/ 	.byte	0x04, 0x0a
        /*0056*/ 	.short	(.L_51 - .L_50)
	.align		4
.L_50:
        /*0058*/ 	.word	index@(.nv.constant0._Z24array_add_threads_blocksPfS_i)
        /*005c*/ 	.short	0x0380
        /*005e*/ 	.short	0x0014


	//----- nvinfo : EIATTR_SW_WAR
	.align		4
.L_51:
        /*0060*/ 	.byte	0x04, 0x36
        /*0062*/ 	.short	(.L_53 - .L_52)
.L_52:
        /*0064*/ 	.word	0x00000008
.L_53:


//--------------------- .nv.info._Z22array_add_threads_onlyPfS_i --------------------------
	.section	.nv.info._Z22array_add_threads_onlyPfS_i,"",@"SHT_CUDA_INFO"
	.sectionflags	@""
	.align	4


	//----- nvinfo : EIATTR_CUDA_API_VERSION
	.align		4
        /*0000*/ 	.byte	0x04, 0x37
        /*0002*/ 	.short	(.L_55 - .L_54)
.L_54:
        /*0004*/ 	.word	0x00000082


	//----- nvinfo : EIATTR_KPARAM_INFO
	.align		4
.L_55:
        /*0008*/ 	.byte	0x04, 0x17
        /*000a*/ 	.short	(.L_57 - .L_56)
.L_56:
        /*000c*/ 	.word	0x00000000
        /*0010*/ 	.short	0x0002
        /*0012*/ 	.short	0x0010
        /*0014*/ 	.byte	0x00, 0xf0, 0x11, 0x00


	//----- nvinfo : EIATTR_KPARAM_INFO
	.align		4
.L_57:
        /*0018*/ 	.byte	0x04, 0x17
        /*001a*/ 	.short	(.L_59 - .L_58)
.L_58:
        /*001c*/ 	.word	0x00000000
        /*0020*/ 	.short	0x0001
        /*0022*/ 	.short	0x0008
        /*0024*/ 	.byte	0x00, 0xf5, 0x21, 0x00


	//----- nvinfo : EIATTR_KPARAM_INFO
	.align		4
.L_59:
        /*0028*/ 	.byte	0x04, 0x17
        /*002a*/ 	.short	(.L_61 - .L_60)
.L_60:
        /*002c*/ 	.word	0x00000000
        /*0030*/ 	.short	0x0000
        /*0032*/ 	.short	0x0000
        /*0034*/ 	.byte	0x00, 0xf5, 0x21, 0x00


	//----- nvinfo : EIATTR_SPARSE_MMA_MASK
	.align		4
.L_61:
        /*0038*/ 	.byte	0x03, 0x50
        /*003a*/ 	.short	0x0000


	//----- nvinfo : EIATTR_MAXREG_COUNT
	.align		4
        /*003c*/ 	.byte	0x03, 0x1b
        /*003e*/ 	.short	0x00ff


	//----- nvinfo : EIATTR_MERCURY_ISA_VERSION
	.align		4
        /*0040*/ 	.byte	0x03, 0x5f
        /*0042*/ 	.short	0x0101


	//----- nvinfo : EIATTR_VRC_CTA_INIT_COUNT
	.align		4
        /*0044*/ 	.byte	0x02, 0x4a
	.zero		1
	.zero		1


	//----- nvinfo : EIATTR_EXIT_INSTR_OFFSETS
	.align		4
        /*0048*/ 	.byte	0x04, 0x1c
        /*004a*/ 	.short	(.L_63 - .L_62)


	//   ....[0]....
.L_62:
        /*004c*/ 	.word	0x00000010


	//----- nvinfo : EIATTR_CBANK_PARAM_SIZE
	.align		4
.L_63:
        /*0050*/ 	.byte	0x03, 0x19
        /*0052*/ 	.short	0x0014


	//----- nvinfo : EIATTR_PARAM_CBANK
	.align		4
        /*0054*/ 	.byte	0x04, 0x0a
        /*0056*/ 	.short	(.L_65 - .L_64)
	.align		4
.L_64:
        /*0058*/ 	.word	index@(.nv.constant0._Z22array_add_threads_onlyPfS_i)
        /*005c*/ 	.short	0x0380
        /*005e*/ 	.short	0x0014


	//----- nvinfo : EIATTR_SW_WAR
	.align		4
.L_65:
        /*0060*/ 	.byte	0x04, 0x36
        /*0062*/ 	.short	(.L_67 - .L_66)
.L_66:
        /*0064*/ 	.word	0x00000008
.L_67:


//--------------------- .nv.info._Z16array_add_simplePfS_i --------------------------
	.section	.nv.info._Z16array_add_simplePfS_i,"",@"SHT_CUDA_INFO"
	.sectionflags	@""
	.align	4


	//----- nvinfo : EIATTR_CUDA_API_VERSION
	.align		4
        /*0000*/ 	.byte	0x04, 0x37
        /*0002*/ 	.short	(.L_69 - .L_68)
.L_68:
        /*0004*/ 	.word	0x00000082


	//----- nvinfo : EIATTR_KPARAM_INFO
	.align		4
.L_69:
        /*0008*/ 	.byte	0x04, 0x17
        /*000a*/ 	.short	(.L_71 - .L_70)
.L_70:
        /*000c*/ 	.word	0x00000000
        /*0010*/ 	.short	0x0002
        /*0012*/ 	.short	0x0010
        /*0014*/ 	.byte	0x00, 0xf0, 0x11, 0x00


	//----- nvinfo : EIATTR_KPARAM_INFO
	.align		4
.L_71:
        /*0018*/ 	.byte	0x04, 0x17
        /*001a*/ 	.short	(.L_73 - .L_72)
.L_72:
        /*001c*/ 	.word	0x00000000
        /*0020*/ 	.short	0x0001
        /*0022*/ 	.short	0x0008
        /*0024*/ 	.byte	0x00, 0xf5, 0x21, 0x00


	//----- nvinfo : EIATTR_KPARAM_INFO
	.align		4
.L_73:
        /*0028*/ 	.byte	0x04, 0x17
        /*002a*/ 	.short	(.L_75 - .L_74)
.L_74:
        /*002c*/ 	.word	0x00000000
        /*0030*/ 	.short	0x0000
        /*0032*/ 	.short	0x0000
        /*0034*/ 	.byte	0x00, 0xf5, 0x21, 0x00


	//----- nvinfo : EIATTR_SPARSE_MMA_MASK
	.align		4
.L_75:
        /*0038*/ 	.byte	0x03, 0x50
        /*003a*/ 	.short	0x0000


	//----- nvinfo : EIATTR_MAXREG_COUNT
	.align		4
        /*003c*/ 	.byte	0x03, 0x1b
        /*003e*/ 	.short	0x00ff


	//----- nvinfo : EIATTR_MERCURY_ISA_VERSION
	.align		4
        /*0040*/ 	.byte	0x03, 0x5f
        /*0042*/ 	.short	0x0101


	//----- nvinfo : EIATTR_VRC_CTA_INIT_COUNT
	.align		4
        /*0044*/ 	.byte	0x02, 0x4a
	.zero		1
	.zero		1


	//----- nvinfo : EIATTR_EXIT_INSTR_OFFSETS
	.align		4
        /*0048*/ 	.byte	0x04, 0x1c
        /*004a*/ 	.short	(.L_77 - .L_76)


	//   ....[0]....
.L_76:
        /*004c*/ 	.word	0x00000030


	//   ....[1]....
        /*0050*/ 	.word	0x000005f0


	//   ....[2]....
        /*0054*/ 	.word	0x00000890


	//   ....[3]....
        /*0058*/ 	.word	0x00000a30


	//   ....[4]....
        /*005c*/ 	.word	0x00000b80


	//----- nvinfo : EIATTR_CBANK_PARAM_SIZE
	.align		4
.L_77:
        /*0060*/ 	.byte	0x03, 0x19
        /*0062*/ 	.short	0x0014


	//----- nvinfo : EIATTR_PARAM_CBANK
	.align		4
        /*0064*/ 	.byte	0x04, 0x0a
        /*0066*/ 	.short	(.L_79 - .L_78)
	.align		4
.L_78:
        /*0068*/ 	.word	index@(.nv.constant0._Z16array_add_simplePfS_i)
        /*006c*/ 	.short	0x0380
        /*006e*/ 	.short	0x0014


	//----- nvinfo : EIATTR_SW_WAR
	.align		4
.L_79:
        /*0070*/ 	.byte	0x04, 0x36
        /*0072*/ 	.short	(.L_81 - .L_80)
.L_80:
        /*0074*/ 	.word	0x00000008
.L_81:


//--------------------- .nv.callgraph             --------------------------
	.section	.nv.callgraph,"",@"SHT_CUDA_CALLGRAPH"
	.align	4
	.sectionentsize	8
	.align		4
        /*0000*/ 	.word	0x00000000
	.align		4
        /*0004*/ 	.word	0xffffffff
	.align		4
        /*0008*/ 	.word	0x00000000
	.align		4
        /*000c*/ 	.word	0xfffffffe
	.align		4
        /*0010*/ 	.word	0x00000000
	.align		4
        /*0014*/ 	.word	0xfffffffd
	.align		4
        /*0018*/ 	.word	0x00000000
	.align		4
        /*001c*/ 	.word	0xfffffffc


//--------------------- .text._Z15array_add_timesPfS_ii --------------------------
	.section	.text._Z15array_add_timesPfS_ii,"ax",@progbits
	.align	128
        .global         _Z15array_add_timesPfS_ii
        .type           _Z15array_add_timesPfS_ii,@function
        .size           _Z15array_add_timesPfS_ii,(.L_x_9 - _Z15array_add_timesPfS_ii)
        .other          _Z15array_add_timesPfS_ii,@"STO_CUDA_ENTRY STV_DEFAULT"
_Z15array_add_timesPfS_ii:
.text._Z15array_add_timesPfS_ii:
[----:B------:R-:W-:Y:S01]  /*0000*/  LDC R1, c[0x0][0x37c] ;  /* 0x0000df00ff017b82 */ /* 0x000fe20000000800 */
[----:B------:R-:W-:Y:S05]  /*0010*/  EXIT ;  /* 0x000000000000794d */ /* 0x000fea0003800000 */
.L_x_0:
[----:B------:R-:W-:-:S00]  /*0020*/  BRA `(.L_x_0) ;  /* 0xfffffffc00fc7947 */ /* 0x000fc0000383ffff */
[----:B------:R-:W-:-:S00]  /*0030*/  NOP ;  /* 0x0000000000007918 */ /* 0x000fc00000000000 */
        /* <DEDUP_REMOVED lines=12> */
.L_x_9:


//--------------------- .text._Z24array_add_threads_blocksPfS_i --------------------------
	.section	.text._Z24array_add_threads_blocksPfS_i,"ax",@progbits
	.align	128
        .global         _Z24array_add_threads_blocksPfS_i
        .type           _Z24array_add_threads_blocksPfS_i,@function
        .size           _Z24array_add_threads_blocksPfS_i,(.L_x_10 - _Z24array_add_threads_blocksPfS_i)
        .other          _Z24array_add_threads_blocksPfS_i,@"STO_CUDA_ENTRY STV_DEFAULT"
_Z24array_add_threads_blocksPfS_i:
.text._Z24array_add_threads_blocksPfS_i:
[----:B------:R-:W-:Y:S01]  /*0000*/  LDC R1, c[0x0][0x37c] ;  /* 0x0000df00ff017b82 */ /* 0x000fe20000000800 */
[----:B------:R-:W-:Y:S05]  /*0010*/  EXIT ;  /* 0x000000000000794d */ /* 0x000fea0003800000 */
.L_x_1:
        /* <DEDUP_REMOVED lines=14> */
.L_x_10:


//--------------------- .text._Z22array_add_threads_onlyPfS_i --------------------------
	.section	.text._Z22array_add_threads_onlyPfS_i,"ax",@progbits
	.align	128
        .global         _Z22array_add_threads_onlyPfS_i
        .type           _Z22array_add_threads_onlyPfS_i,@function
        .size           _Z22array_add_threads_onlyPfS_i,(.L_x_11 - _Z22array_add_threads_onlyPfS_i)
        .other          _Z22array_add_threads_onlyPfS_i,@"STO_CUDA_ENTRY STV_DEFAULT"
_Z22array_add_threads_onlyPfS_i:
.text._Z22array_add_threads_onlyPfS_i:
[----:B------:R-:W-:Y:S01]  /*0000*/  LDC R1, c[0x0][0x37c] ;  /* 0x0000df00ff017b82 */ /* 0x000fe20000000800 */
[----:B------:R-:W-:Y:S05]  /*0010*/  EXIT ;  /* 0x000000000000794d */ /* 0x000fea0003800000 */
.L_x_2:
        /* <DEDUP_REMOVED lines=14> */
.L_x_11:


//--------------------- .text._Z16array_add_simplePfS_i --------------------------
	.section	.text._Z16array_add_simplePfS_i,"ax",@progbits
	.align	128
        .global         _Z16array_add_simplePfS_i
        .type           _Z16array_add_simplePfS_i,@function
        .size           _Z16array_add_simplePfS_i,(.L_x_12 - _Z16array_add_simplePfS_i)
        .other          _Z16array_add_simplePfS_i,@"STO_CUDA_ENTRY STV_DEFAULT"
_Z16array_add_simplePfS_i:
.text._Z16array_add_simplePfS_i:
[----:B------:R-:W-:Y:S08]  /*0000*/  LDC R1, c[0x0][0x37c] ;  /* 0x0000df00ff017b82 */ /* 0x000ff00000000800 */
[----:B------:R-:W0:Y:S02]  /*0010*/  LDC R6, c[0x0][0x390] ;  /* 0x0000e400ff067b82 */ /* 0x000e240000000800 */
[----:B0-----:R-:W-:-:S13]  /*0020*/  ISETP.GE.AND P0, PT, R6, 0x1, PT ;  /* 0x000000010600780c */ /* 0x001fda0003f06270 */
[----:B------:R-:W-:Y:S05]  /*0030*/  @!P0 EXIT ;  /* 0x000000000000894d */ /* 0x000fea0003800000 */
[C---:B------:R-:W-:Y:S01]  /*0040*/  ISETP.GE.U32.AND P1, PT, R6.reuse, 0x10, PT ;  /* 0x000000100600780c */ /* 0x040fe20003f26070 */
[----:B------:R-:W0:Y:S01]  /*0050*/  LDCU.64 UR8, c[0x0][0x358] ;  /* 0x00006b00ff0877ac */ /* 0x000e220008000a00 */
[----:B------:R-:W-:Y:S01]  /*0060*/  LOP3.LUT R10, R6, 0xf, RZ, 0xc0, !PT ;  /* 0x0000000f060a7812 */ /* 0x000fe200078ec0ff */
[----:B------:R-:W-:-:S03]  /*0070*/  HFMA2 R0, -RZ, RZ, 0, 0 ;  /* 0x00000000ff007431 */ /* 0x000fc600000001ff */
[----:B------:R-:W-:-:S07]  /*0080*/  ISETP.NE.AND P0, PT, R10, RZ, PT ;  /* 0x000000ff0a00720c */ /* 0x000fce0003f05270 */
[----:B------:R-:W-:Y:S06]  /*0090*/  @!P1 BRA `(.L_x_3) ;  /* 0x0000000400549947 */ /* 0x000fec0003800000 */
[----:B------:R-:W1:Y:S01]  /*00a0*/  LDCU.128 UR4, c[0x0][0x380] ;  /* 0x00007000ff0477ac */ /* 0x000e620008000c00 */
[----:B------:R-:W-:-:S04]  /*00b0*/  LOP3.LUT R0, R6, 0x7ffffff0, RZ, 0xc0, !PT ;  /* 0x7ffffff006007812 */ /* 0x000fc800078ec0ff */
[----:B------:R-:W-:Y:S01]  /*00c0*/  IADD3 R7, PT, PT, -R0, RZ, RZ ;  /* 0x000000ff00077210 */ /* 0x000fe20007ffe1ff */
[----:B-1----:R-:W-:Y:S02]  /*00d0*/  UIADD3 UR6, UP0, UPT, UR6, 0x20, URZ ;  /* 0x0000002006067890 */ /* 0x002fe4000ff1e0ff */
[----:B------:R-:W-:Y:S02]  /*00e0*/  UIADD3 UR4, UP1, UPT, UR4, 0x20, URZ ;  /* 0x0000002004047890 */ /* 0x000fe4000ff3e0ff */
[----:B------:R-:W-:Y:S02]  /*00f0*/  UIADD3.X UR7, UPT, UPT, URZ, UR7, URZ, UP0, !UPT ;  /* 0x00000007ff077290 */ /* 0x000fe400087fe4ff */
[----:B------:R-:W-:Y:S01]  /*0100*/  UIADD3.X UR5, UPT, UPT, URZ, UR5, URZ, UP1, !UPT ;  /* 0x00000005ff057290 */ /* 0x000fe20008ffe4ff */
[----:B------:R-:W-:Y:S02]  /*0110*/  MOV R12, UR6 ;  /* 0x00000006000c7c02 */ /* 0x000fe40008000f00 */
[----:B------:R-:W-:-:S02]  /*0120*/  MOV R8, UR4 ;  /* 0x0000000400087c02 */ /* 0x000fc40008000f00 */
[----:B------:R-:W-:Y:S02]  /*0130*/  MOV R3, UR7 ;  /* 0x0000000700037c02 */ /* 0x000fe40008000f00 */
[----:B------:R-:W-:-:S07]  /*0140*/  MOV R9, UR5 ;  /* 0x0000000500097c02 */ /* 0x000fce0008000f00 */
.L_x_4:
[----:B------:R-:W-:Y:S02]  /*0150*/  MOV R2, R12 ;  /* 0x0000000c00027202 */ /* 0x000fe40000000f00 */
[----:B-1----:R-:W-:Y:S02]  /*0160*/  MOV R4, R8 ;  /* 0x0000000800047202 */ /* 0x002fe40000000f00 */
[----:B------:R-:W-:Y:S01]  /*0170*/  MOV R5, R9 ;  /* 0x0000000900057202 */ /* 0x000fe20000000f00 */
[----:B0-----:R-:W2:Y:S04]  /*0180*/  LDG.E R8, desc[UR8][R2.64+-0x20] ;  /* 0xffffe00802087981 */ /* 0x001ea8000c1e1900 */
[----:B------:R-:W2:Y:S04]  /*0190*/  LDG.E R9, desc[UR8][R4.64+-0x20] ;  /* 0xffffe00804097981 */ /* 0x000ea8000c1e1900 */
[----:B------:R-:W3:Y:S04]  /*01a0*/  LDG.E R11, desc[UR8][R4.64+-0x1c] ;  /* 0xffffe408040b7981 */ /* 0x000ee8000c1e1900 */
[----:B------:R-:W4:Y:S04]  /*01b0*/  LDG.E R13, desc[UR8][R4.64+-0x18] ;  /* 0xffffe808040d7981 */ /* 0x000f28000c1e1900 */
[----:B------:R-:W5:Y:S01]  /*01c0*/  LDG.E R15, desc[UR8][R4.64+-0x14] ;  /* 0xffffec08040f7981 */ /* 0x000f62000c1e1900 */
[----:B--2---:R-:W-:-:S05]  /*01d0*/  FADD R9, R8, R9 ;  /* 0x0000000908097221 */ /* 0x004fca0000000000 */
[----:B------:R0:W-:Y:S04]  /*01e0*/  STG.E desc[UR8][R4.64+-0x20], R9 ;  /* 0xffffe00904007986 */ /* 0x0001e8000c101908 */
[----:B------:R-:W3:Y:S04]  /*01f0*/  LDG.E R8, desc[UR8][R2.64+-0x1c] ;  /* 0xffffe40802087981 */ /* 0x000ee8000c1e1900 */
[----:B0-----:R-:W2:Y:S01]  /*0200*/  LDG.E R9, desc[UR8][R4.64+-0x10] ;  /* 0xfffff00804097981 */ /* 0x001ea2000c1e1900 */
[----:B---3--:R-:W-:-:S05]  /*0210*/  FADD R11, R8, R11 ;  /* 0x0000000b080b7221 */ /* 0x008fca0000000000 */
[----:B------:R0:W-:Y:S04]  /*0220*/  STG.E desc[UR8][R4.64+-0x1c], R11 ;  /* 0xffffe40b04007986 */ /* 0x0001e8000c101908 */
[----:B------:R-:W4:Y:S04]  /*0230*/  LDG.E R8, desc[UR8][R2.64+-0x18] ;  /* 0xffffe80802087981 */ /* 0x000f28000c1e1900 */
[----:B0-----:R-:W3:Y:S01]  /*0240*/  LDG.E R11, desc[UR8][R4.64+-0xc] ;  /* 0xfffff408040b7981 */ /* 0x001ee2000c1e1900 */
[----:B----4-:R-:W-:-:S05]  /*0250*/  FADD R13, R8, R13 ;  /* 0x0000000d080d7221 */ /* 0x010fca0000000000 */
[----:B------:R0:W-:Y:S04]  /*0260*/  STG.E desc[UR8][R4.64+-0x18], R13 ;  /* 0xffffe80d04007986 */ /* 0x0001e8000c101908 */
[----:B------:R-:W5:Y:S04]  /*0270*/  LDG.E R8, desc[UR8][R2.64+-0x14] ;  /* 0xffffec0802087981 */ /* 0x000f68000c1e1900 */
[----:B0-----:R-:W4:Y:S01]  /*0280*/  LDG.E R13, desc[UR8][R4.64+-0x8] ;  /* 0xfffff808040d7981 */ /* 0x001f22000c1e1900 */
[----:B-----5:R-:W-:-:S05]  /*0290*/  FADD R15, R8, R15 ;  /* 0x0000000f080f7221 */ /* 0x020fca0000000000 */
[----:B------:R0:W-:Y:S04]  /*02a0*/  STG.E desc[UR8][R4.64+-0x14], R15 ;  /* 0xffffec0f04007986 */ /* 0x0001e8000c101908 */
[----:B------:R-:W2:Y:S04]  /*02b0*/  LDG.E R8, desc[UR8][R2.64+-0x10] ;  /* 0xfffff00802087981 */ /* 0x000ea8000c1e1900 */
[----:B0-----:R-:W5:Y:S01]  /*02c0*/  LDG.E R15, desc[UR8][R4.64+-0x4] ;  /* 0xfffffc08040f7981 */ /* 0x001f62000c1e1900 */
        /* <DEDUP_REMOVED lines=34> */
[----:B------:R-:W3:Y:S02]  /*04f0*/  LDG.E R8, desc[UR8][R2.64+0x14] ;  /* 0x0000140802087981 */ /* 0x000ee4000c1e1900 */
[----:B---3--:R-:W-:-:S05]  /*0500*/  FADD R11, R8, R11 ;  /* 0x0000000b080b7221 */ /* 0x008fca0000000000 */
[----:B------:R1:W-:Y:S04]  /*0510*/  STG.E desc[UR8][R4.64+0x14], R11 ;  /* 0x0000140b04007986 */ /* 0x0003e8000c101908 */
[----:B------:R-:W4:Y:S01]  /*0520*/  LDG.E R8, desc[UR8][R2.64+0x18] ;  /* 0x0000180802087981 */ /* 0x000f22000c1e1900 */
[----:B------:R-:W-:Y:S01]  /*0530*/  IADD3 R7, PT, PT, R7, 0x10, RZ ;  /* 0x0000001007077810 */ /* 0x000fe20007ffe0ff */
[----:B----4-:R-:W-:-:S05]  /*0540*/  FADD R13, R8, R13 ;  /* 0x0000000d080d7221 */ /* 0x010fca0000000000 */
[----:B------:R1:W-:Y:S04]  /*0550*/  STG.E desc[UR8][R4.64+0x18], R13 ;  /* 0x0000180d04007986 */ /* 0x0003e8000c101908 */
[----:B------:R2:W5:Y:S01]  /*0560*/  LDG.E R8, desc[UR8][R2.64+0x1c] ;  /* 0x00001c0802087981 */ /* 0x000562000c1e1900 */
[----:B------:R-:W-:Y:S02]  /*0570*/  ISETP.NE.AND P1, PT, R7, RZ, PT ;  /* 0x000000ff0700720c */ /* 0x000fe40003f25270 */
[----:B------:R-:W-:-:S05]  /*0580*/  IADD3 R12, P2, PT, R2, 0x40, RZ ;  /* 0x00000040020c7810 */ /* 0x000fca0007f5e0ff */
[----:B--2---:R-:W-:Y:S02]  /*0590*/  IMAD.X R3, RZ, RZ, R3, P2 ;  /* 0x000000ffff037224 */ /* 0x004fe400010e0603 */
[----:B-----5:R-:W-:Y:S01]  /*05a0*/  FADD R15, R8, R15 ;  /* 0x0000000f080f7221 */ /* 0x020fe20000000000 */
[----:B------:R-:W-:-:S04]  /*05b0*/  IADD3 R8, P3, PT, R4, 0x40, RZ ;  /* 0x0000004004087810 */ /* 0x000fc80007f7e0ff */
[----:B------:R1:W-:Y:S01]  /*05c0*/  STG.E desc[UR8][R4.64+0x1c], R15 ;  /* 0x00001c0f04007986 */ /* 0x0003e2000c101908 */
[----:B0-----:R-:W-:Y:S01]  /*05d0*/  IADD3.X R9, PT, PT, RZ, R5, RZ, P3, !PT ;  /* 0x00000005ff097210 */ /* 0x001fe20001ffe4ff */
[----:B------:R-:W-:Y:S07]  /*05e0*/  @P1 BRA `(.L_x_4) ;  /* 0xfffffff800d81947 */ /* 0x000fee000383ffff */
.L_x_3:
[----:B0-----:R-:W-:Y:S05]  /*05f0*/  @!P0 EXIT ;  /* 0x000000000000894d */ /* 0x001fea0003800000 */
[----:B------:R-:W-:Y:S02]  /*0600*/  ISETP.GE.U32.AND P0, PT, R10, 0x8, PT ;  /* 0x000000080a00780c */ /* 0x000fe40003f06070 */
[----:B------:R-:W-:-:S04]  /*0610*/  LOP3.LUT R12, R6, 0x7, RZ, 0xc0, !PT ;  /* 0x00000007060c7812 */ /* 0x000fc800078ec0ff */
[----:B------:R-:W-:-:S07]  /*0620*/  ISETP.NE.AND P1, PT, R12, RZ, PT ;  /* 0x000000ff0c00720c */ /* 0x000fce0003f25270 */
[----:B------:R-:W-:Y:S06]  /*0630*/  @!P0 BRA `(.L_x_5) ;  /* 0x0000000000948947 */ /* 0x000fec0003800000 */
[----:B------:R-:W0:Y:S08]  /*0640*/  LDC.64 R2, c[0x0][0x388] ;  /* 0x0000e200ff027b82 */ /* 0x000e300000000a00 */
[----:B-1----:R-:W1:Y:S01]  /*0650*/  LDC.64 R4, c[0x0][0x380] ;  /* 0x0000e000ff047b82 */ /* 0x002e620000000a00 */
[----:B0-----:R-:W-:-:S05]  /*0660*/  IMAD.WIDE.U32 R2, R0, 0x4, R2 ;  /* 0x0000000400027825 */ /* 0x001fca00078e0002 */
[----:B------:R-:W2:Y:S01]  /*0670*/  LDG.E R7, desc[UR8][R2.64] ;  /* 0x0000000802077981 */ /* 0x000ea2000c1e1900 */
[----:B-1----:R-:W-:-:S05]  /*0680*/  IMAD.WIDE.U32 R4, R0, 0x4, R4 ;  /* 0x0000000400047825 */ /* 0x002fca00078e0004 */
[----:B------:R-:W2:Y:S04]  /*0690*/  LDG.E R8, desc[UR8][R4.64] ;  /* 0x0000000804087981 */ /* 0x000ea8000c1e1900 */
[----:B------:R-:W3:Y:S04]  /*06a0*/  LDG.E R9, desc[UR8][R4.64+0x4] ;  /* 0x0000040804097981 */ /* 0x000ee8000c1e1900 */
[----:B------:R-:W4:Y:S04]  /*06b0*/  LDG.E R11, desc[UR8][R4.64+0x8] ;  /* 0x00000808040b7981 */ /* 0x000f28000c1e1900 */
[----:B------:R-:W5:Y:S01]  /*06c0*/  LDG.E R13, desc[UR8][R4.64+0xc] ;  /* 0x00000c08040d7981 */ /* 0x000f62000c1e1900 */
[----:B--2---:R-:W-:-:S05]  /*06d0*/  FADD R7, R7, R8 ;  /* 0x0000000807077221 */ /* 0x004fca0000000000 */
[----:B------:R-:W-:Y:S04]  /*06e0*/  STG.E desc[UR8][R4.64], R7 ;  /* 0x0000000704007986 */ /* 0x000fe8000c101908 */
[----:B------:R-:W3:Y:S02]  /*06f0*/  LDG.E R8, desc[UR8][R2.64+0x4] ;  /* 0x0000040802087981 */ /* 0x000ee4000c1e1900 */
[----:B---3--:R-:W-:-:S05]  /*0700*/  FADD R9, R8, R9 ;  /* 0x0000000908097221 */ /* 0x008fca0000000000 */
[----:B------:R0:W-:Y:S04]  /*0710*/  STG.E desc[UR8][R4.64+0x4], R9 ;  /* 0x0000040904007986 */ /* 0x0001e8000c101908 */
[----:B------:R-:W4:Y:S04]  /*0720*/  LDG.E R8, desc[UR8][R2.64+0x8] ;  /* 0x0000080802087981 */ /* 0x000f28000c1e1900 */
[----:B0-----:R-:W2:Y:S01]  /*0730*/  LDG.E R9, desc[UR8][R4.64+0x14] ;  /* 0x0000140804097981 */ /* 0x001ea2000c1e1900 */
[----:B----4-:R-:W-:-:S05]  /*0740*/  FADD R11, R8, R11 ;  /* 0x0000000b080b7221 */ /* 0x010fca0000000000 */
[----:B------:R0:W-:Y:S04]  /*0750*/  STG.E desc[UR8][R4.64+0x8], R11 ;  /* 0x0000080b04007986 */ /* 0x0001e8000c101908 */
[----:B------:R-:W5:Y:S04]  /*0760*/  LDG.E R8, desc[UR8][R2.64+0xc] ;  /* 0x00000c0802087981 */ /* 0x000f68000c1e1900 */
[----:B0-----:R-:W3:Y:S01]  /*0770*/  LDG.E R11, desc[UR8][R4.64+0x18] ;  /* 0x00001808040b7981 */ /* 0x001ee2000c1e1900 */
[----:B-----5:R-:W-:-:S03]  /*0780*/  FADD R13, R8, R13 ;  /* 0x0000000d080d7221 */ /* 0x020fc60000000000 */
[----:B------:R-:W4:Y:S04]  /*0790*/  LDG.E R8, desc[UR8][R4.64+0x10] ;  /* 0x0000100804087981 */ /* 0x000f28000c1e1900 */
[----:B------:R0:W-:Y:S04]  /*07a0*/  STG.E desc[UR8][R4.64+0xc], R13 ;  /* 0x00000c0d04007986 */ /* 0x0001e8000c101908 */
[----:B------:R-:W4:Y:S04]  /*07b0*/  LDG.E R7, desc[UR8][R2.64+0x10] ;  /* 0x0000100802077981 */ /* 0x000f28000c1e1900 */
[----:B0-----:R-:W5:Y:S01]  /*07c0*/  LDG.E R13, desc[UR8][R4.64+0x1c] ;  /* 0x00001c08040d7981 */ /* 0x001f62000c1e1900 */
[----:B----4-:R-:W-:-:S05]  /*07d0*/  FADD R7, R7, R8 ;  /* 0x0000000807077221 */ /* 0x010fca0000000000 */
[----:B------:R0:W-:Y:S04]  /*07e0*/  STG.E desc[UR8][R4.64+0x10], R7 ;  /* 0x0000100704007986 */ /* 0x0001e8000c101908 */
[----:B------:R-:W2:Y:S02]  /*07f0*/  LDG.E R8, desc[UR8][R2.64+0x14] ;  /* 0x0000140802087981 */ /* 0x000ea4000c1e1900 */
[----:B--2---:R-:W-:-:S05]  /*0800*/  FADD R9, R8, R9 ;  /* 0x0000000908097221 */ /* 0x004fca0000000000 */
[----:B------:R0:W-:Y:S04]  /*0810*/  STG.E desc[UR8][R4.64+0x14], R9 ;  /* 0x0000140904007986 */ /* 0x0001e8000c101908 */
[----:B------:R-:W3:Y:S02]  /*0820*/  LDG.E R8, desc[UR8][R2.64+0x18] ;  /* 0x0000180802087981 */ /* 0x000ee4000c1e1900 */
[----:B---3--:R-:W-:-:S05]  /*0830*/  FADD R11, R8, R11 ;  /* 0x0000000b080b7221 */ /* 0x008fca0000000000 */
[----:B------:R0:W-:Y:S04]  /*0840*/  STG.E desc[UR8][R4.64+0x18], R11 ;  /* 0x0000180b04007986 */ /* 0x0001e8000c101908 */
[----:B------:R-:W5:Y:S01]  /*0850*/  LDG.E R8, desc[UR8][R2.64+0x1c] ;  /* 0x00001c0802087981 */ /* 0x000f62000c1e1900 */
[----:B------:R-:W-:Y:S01]  /*0860*/  IADD3 R0, PT, PT, R0, 0x8, RZ ;  /* 0x0000000800007810 */ /* 0x000fe20007ffe0ff */
[----:B-----5:R-:W-:-:S05]  /*0870*/  FADD R13, R8, R13 ;  /* 0x0000000d080d7221 */ /* 0x020fca0000000000 */
[----:B------:R0:W-:Y:S02]  /*0880*/  STG.E desc[UR8][R4.64+0x1c], R13 ;  /* 0x00001c0d04007986 */ /* 0x0001e4000c101908 */
.L_x_5:
[----:B------:R-:W-:Y:S05]  /*0890*/  @!P1 EXIT ;  /* 0x000000000000994d */ /* 0x000fea0003800000 */
[----:B------:R-:W-:Y:S02]  /*08a0*/  ISETP.GE.U32.AND P0, PT, R12, 0x4, PT ;  /* 0x000000040c00780c */ /* 0x000fe40003f06070 */
[----:B------:R-:W-:-:S04]  /*08b0*/  LOP3.LUT R6, R6, 0x3, RZ, 0xc0, !PT ;  /* 0x0000000306067812 */ /* 0x000fc800078ec0ff */
[----:B------:R-:W-:-:S07]  /*08c0*/  ISETP.NE.AND P1, PT, R6, RZ, PT ;  /* 0x000000ff0600720c */ /* 0x000fce0003f25270 */
[----:B------:R-:W-:Y:S06]  /*08d0*/  @!P0 BRA `(.L_x_6) ;  /* 0x0000000000548947 */ /* 0x000fec0003800000 */
[----:B01----:R-:W0:Y:S08]  /*08e0*/  LDC.64 R4, c[0x0][0x388] ;  /* 0x0000e200ff047b82 */ /* 0x003e300000000a00 */
[----:B------:R-:W1:Y:S01]  /*08f0*/  LDC.64 R2, c[0x0][0x380] ;  /* 0x0000e000ff027b82 */ /* 0x000e620000000a00 */
        /* <DEDUP_REMOVED lines=8> */
[----:B------:R2:W-:Y:S04]  /*0980*/  STG.E desc[UR8][R2.64], R7 ;  /* 0x0000000702007986 */ /* 0x0005e8000c101908 */
[----:B------:R-:W3:Y:S02]  /*0990*/  LDG.E R8, desc[UR8][R4.64+0x4] ;  /* 0x0000040804087981 */ /* 0x000ee4000c1e1900 */
[----:B---3--:R-:W-:-:S05]  /*09a0*/  FADD R9, R8, R9 ;  /* 0x0000000908097221 */ /* 0x008fca0000000000 */
[----:B------:R2:W-:Y:S04]  /*09b0*/  STG.E desc[UR8][R2.64+0x4], R9 ;  /* 0x0000040902007986 */ /* 0x0005e8000c101908 */
[----:B------:R-:W4:Y:S02]  /*09c0*/  LDG.E R8, desc[UR8][R4.64+0x8] ;  /* 0x0000080804087981 */ /* 0x000f24000c1e1900 */
[----:B----4-:R-:W-:-:S05]  /*09d0*/  FADD R11, R8, R11 ;  /* 0x0000000b080b7221 */ /* 0x010fca0000000000 */
[----:B------:R2:W-:Y:S04]  /*09e0*/  STG.E desc[UR8][R2.64+0x8], R11 ;  /* 0x0000080b02007986 */ /* 0x0005e8000c101908 */
[----:B------:R-:W5:Y:S01]  /*09f0*/  LDG.E R8, desc[UR8][R4.64+0xc] ;  /* 0x00000c0804087981 */ /* 0x000f62000c1e1900 */
[----:B------:R-:W-:Y:S01]  /*0a00*/  IADD3 R0, PT, PT, R0, 0x4, RZ ;  /* 0x0000000400007810 */ /* 0x000fe20007ffe0ff */
[----:B-----5:R-:W-:-:S05]  /*0a10*/  FADD R13, R8, R13 ;  /* 0x0000000d080d7221 */ /* 0x020fca0000000000 */
[----:B------:R2:W-:Y:S02]  /*0a20*/  STG.E desc[UR8][R2.64+0xc], R13 ;  /* 0x00000c0d02007986 */ /* 0x0005e4000c101908 */
.L_x_6:
[----:B------:R-:W-:Y:S05]  /*0a30*/  @!P1 EXIT ;  /* 0x000000000000994d */ /* 0x000fea0003800000 */
[----:B--2---:R-:W2:Y:S01]  /*0a40*/  LDC.64 R2, c[0x0][0x380] ;  /* 0x0000e000ff027b82 */ /* 0x004ea20000000a00 */
[----:B------:R-:W-:-:S07]  /*0a50*/  IMAD.MOV R6, RZ, RZ, -R6 ;  /* 0x000000ffff067224 */ /* 0x000fce00078e0a06 */
[----:B01----:R-:W0:Y:S01]  /*0a60*/  LDC.64 R4, c[0x0][0x388] ;  /* 0x0000e200ff047b82 */ /* 0x003e220000000a00 */
[----:B--2---:R-:W-:-:S05]  /*0a70*/  IMAD.WIDE.U32 R2, R0, 0x4, R2 ;  /* 0x0000000400027825 */ /* 0x004fca00078e0002 */
[----:B------:R-:W-:Y:S01]  /*0a80*/  MOV R9, R3 ;  /* 0x0000000300097202 */ /* 0x000fe20000000f00 */
[----:B0-----:R-:W-:Y:S01]  /*0a90*/  IMAD.WIDE.U32 R4, R0, 0x4, R4 ;  /* 0x0000000400047825 */ /* 0x001fe200078e0004 */
[----:B------:R-:W-:-:S07]  /*0aa0*/  MOV R0, R2 ;  /* 0x0000000200007202 */ /* 0x000fce0000000f00 */
.L_x_7:
[----:B0-----:R-:W-:Y:S02]  /*0ab0*/  MOV R2, R0 ;  /* 0x0000000000027202 */ /* 0x001fe40000000f00 */
[----:B------:R-:W-:Y:S01]  /*0ac0*/  MOV R3, R9 ;  /* 0x0000000900037202 */ /* 0x000fe20000000f00 */
[----:B------:R0:W2:Y:S04]  /*0ad0*/  LDG.E R0, desc[UR8][R4.64] ;  /* 0x0000000804007981 */ /* 0x0000a8000c1e1900 */
[----:B------:R-:W2:Y:S01]  /*0ae0*/  LDG.E R7, desc[UR8][R2.64] ;  /* 0x0000000802077981 */ /* 0x000ea2000c1e1900 */
[----:B------:R-:W-:-:S04]  /*0af0*/  IADD3 R6, PT, PT, R6, 0x1, RZ ;  /* 0x0000000106067810 */ /* 0x000fc80007ffe0ff */
[----:B------:R-:W-:Y:S02]  /*0b00*/  ISETP.NE.AND P0, PT, R6, RZ, PT ;  /* 0x000000ff0600720c */ /* 0x000fe40003f05270 */
[----:B0-----:R-:W-:-:S04]  /*0b10*/  IADD3 R4, P2, PT, R4, 0x4, RZ ;  /* 0x0000000404047810 */ /* 0x001fc80007f5e0ff */
[----:B------:R-:W-:Y:S01]  /*0b20*/  IADD3.X R5, PT, PT, RZ, R5, RZ, P2, !PT ;  /* 0x00000005ff057210 */ /* 0x000fe200017fe4ff */
[----:B--2---:R-:W-:Y:S01]  /*0b30*/  FADD R7, R0, R7 ;  /* 0x0000000700077221 */ /* 0x004fe20000000000 */
[----:B------:R-:W-:-:S04]  /*0b40*/  IADD3 R0, P1, PT, R2, 0x4, RZ ;  /* 0x0000000402007810 */ /* 0x000fc80007f3e0ff */
[----:B------:R0:W-:Y:S01]  /*0b50*/  STG.E desc[UR8][R2.64], R7 ;  /* 0x0000000702007986 */ /* 0x0001e2000c101908 */
[----:B------:R-:W-:Y:S01]  /*0b60*/  IADD3.X R9, PT, PT, RZ, R3, RZ, P1, !PT ;  /* 0x00000003ff097210 */ /* 0x000fe20000ffe4ff */
[----:B------:R-:W-:Y:S07]  /*0b70*/  @P0 BRA `(.L_x_7) ;  /* 0xfffffffc00cc0947 */ /* 0x000fee000383ffff */
[----:B------:R-:W-:Y:S05]  /*0b80*/  EXIT ;  /* 0x000000000000794d */ /* 0x000fea0003800000 */
.L_x_8:
        /* <DEDUP_REMOVED lines=15> */
.L_x_12:


//--------------------- .nv.shared.reserved.0     --------------------------
	.section	.nv.shared.reserved.0,"aw",@nobits
	.weak		__nv_reservedSMEM_offset_0_alias
	.size		__nv_reservedSMEM_offset_0_alias, 0, 64
	.other		__nv_reservedSMEM_offset_0_alias,@"STO_CUDA_RESERVED_SHARED STV_DEFAULT"
__nv_reservedSMEM_offset_0_alias:
	.zero		0
	.zero		64


//--------------------- .nv.constant0._Z15array_add_timesPfS_ii --------------------------
	.section	.nv.constant0._Z15array_add_timesPfS_ii,"a",@progbits
	.sectionflags	@""
	.align	4
.nv.constant0._Z15array_add_timesPfS_ii:
	.zero		920


//--------------------- .nv.constant0._Z24array_add_threads_blocksPfS_i --------------------------
	.section	.nv.constant0._Z24array_add_threads_blocksPfS_i,"a",@progbits
	.sectionflags	@""
	.align	4
.nv.constant0._Z24array_add_threads_blocksPfS_i:
	.zero		916


//--------------------- .nv.constant0._Z22array_add_threads_onlyPfS_i --------------------------
	.section	.nv.constant0._Z22array_add_threads_onlyPfS_i,"a",@progbits
	.sectionflags	@""
	.align	4
.nv.constant0._Z22array_add_threads_onlyPfS_i:
	.zero		916


//--------------------- .nv.constant0._Z16array_add_simplePfS_i --------------------------
	.section	.nv.constant0._Z16array_add_simplePfS_i,"a",@progbits
	.sectionflags	@""
	.align	4
.nv.constant0._Z16array_add_simplePfS_i:
	.zero		916


//--------------------- SYMBOLS --------------------------

	.type		.nv.reservedSmem.offset0,@object
	.size		.nv.reservedSmem.offset0,0x4
